//
// Generated by NVIDIA NVVM Compiler
//
// Compiler Build ID: CL-36424714
// Cuda compilation tools, release 13.0, V13.0.88
// Based on NVVM 20.0.0
//

.version 9.0
.target sm_100
.address_size 64

	// .globl	_Z14stencil_kernelPfS_j
.extern .func  (.param .b32 func_retval0) vprintf
(
	.param .b64 vprintf_param_0,
	.param .b64 vprintf_param_1
)
;
.global .align 1 .b8 $str[19] = {67, 85, 68, 65, 32, 87, 97, 114, 109, 117, 112, 32, 68, 111, 110, 101, 33, 10};

.visible .entry _Z14stencil_kernelPfS_j(
	.param .u64 .ptr .align 1 _Z14stencil_kernelPfS_j_param_0,
	.param .u64 .ptr .align 1 _Z14stencil_kernelPfS_j_param_1,
	.param .u32 _Z14stencil_kernelPfS_j_param_2
)
{
	.reg .pred 	%p<12>;
	.reg .b32 	%r<31>;
	.reg .b32 	%f<15>;
	.reg .b64 	%rd<20>;

	ld.param.u64 	%rd1, [_Z14stencil_kernelPfS_j_param_0];
	ld.param.u64 	%rd2, [_Z14stencil_kernelPfS_j_param_1];
	ld.param.u32 	%r4, [_Z14stencil_kernelPfS_j_param_2];
	mov.u32 	%r5, %ctaid.z;
	mov.u32 	%r6, %ntid.z;
	mov.u32 	%r7, %tid.z;
	mad.lo.s32 	%r1, %r5, %r6, %r7;
	mov.u32 	%r8, %ctaid.y;
	mov.u32 	%r9, %ntid.y;
	mov.u32 	%r10, %tid.y;
	mad.lo.s32 	%r2, %r8, %r9, %r10;
	mov.u32 	%r11, %ctaid.x;
	mov.u32 	%r12, %ntid.x;
	mov.u32 	%r13, %tid.x;
	mad.lo.s32 	%r3, %r11, %r12, %r13;
	setp.eq.s32 	%p1, %r1, 0;
	add.s32 	%r14, %r4, -1;
	setp.ge.u32 	%p2, %r1, %r14;
	setp.eq.s32 	%p3, %r2, 0;
	or.pred  	%p4, %p1, %p3;
	or.pred  	%p5, %p4, %p2;
	setp.ge.u32 	%p6, %r2, %r14;
	or.pred  	%p7, %p6, %p5;
	setp.eq.s32 	%p8, %r3, 0;
	or.pred  	%p9, %p8, %p7;
	setp.ge.u32 	%p10, %r3, %r14;
	or.pred  	%p11, %p10, %p9;
	@%p11 bra 	$L__BB0_2;
	cvta.to.global.u64 	%rd3, %rd1;
	cvta.to.global.u64 	%rd4, %rd2;
	mul.lo.s32 	%r15, %r4, %r1;
	mul.lo.s32 	%r16, %r15, %r4;
	mul.lo.s32 	%r17, %r4, %r2;
	add.s32 	%r18, %r17, %r3;
	add.s32 	%r19, %r18, %r16;
	mul.wide.u32 	%rd5, %r19, 4;
	add.s64 	%rd6, %rd3, %rd5;
	ld.global.f32 	%f1, [%rd6];
	add.s32 	%r20, %r19, -1;
	mul.wide.u32 	%rd7, %r20, 4;
	add.s64 	%rd8, %rd3, %rd7;
	ld.global.f32 	%f2, [%rd8];
	mul.f32 	%f3, %f2, 0f3D872B02;
	fma.rn.f32 	%f4, %f1, 0f3F19999A, %f3;
	add.s32 	%r21, %r19, 1;
	mul.wide.u32 	%rd9, %r21, 4;
	add.s64 	%rd10, %rd3, %rd9;
	ld.global.f32 	%f5, [%rd10];
	fma.rn.f32 	%f6, %f5, 0f3D872B02, %f4;
	sub.s32 	%r22, %r17, %r4;
	add.s32 	%r23, %r22, %r3;
	add.s32 	%r24, %r23, %r16;
	mul.wide.u32 	%rd11, %r24, 4;
	add.s64 	%rd12, %rd3, %rd11;
	ld.global.f32 	%f7, [%rd12];
	fma.rn.f32 	%f8, %f7, 0f3D872B02, %f6;
	shl.b32 	%r25, %r4, 1;
	add.s32 	%r26, %r24, %r25;
	mul.wide.u32 	%rd13, %r26, 4;
	add.s64 	%rd14, %rd3, %rd13;
	ld.global.f32 	%f9, [%rd14];
	fma.rn.f32 	%f10, %f9, 0f3D872B02, %f8;
	sub.s32 	%r27, %r15, %r4;
	mad.lo.s32 	%r28, %r27, %r4, %r18;
	mul.wide.u32 	%rd15, %r28, 4;
	add.s64 	%rd16, %rd3, %rd15;
	ld.global.f32 	%f11, [%rd16];
	fma.rn.f32 	%f12, %f11, 0f3D872B02, %f10;
	add.s32 	%r29, %r27, %r25;
	mad.lo.s32 	%r30, %r29, %r4, %r18;
	mul.wide.u32 	%rd17, %r30, 4;
	add.s64 	%rd18, %rd3, %rd17;
	ld.global.f32 	%f13, [%rd18];
	fma.rn.f32 	%f14, %f13, 0f3D872B02, %f12;
	add.s64 	%rd19, %rd4, %rd5;
	st.global.f32 	[%rd19], %f14;
$L__BB0_2:
	ret;

}
	// .globl	_Z12warmupKernelv
.visible .entry _Z12warmupKernelv()
{
	.reg .pred 	%p<2>;
	.reg .b32 	%r<8>;
	.reg .b64 	%rd<3>;

	mov.u32 	%r1, %ctaid.x;
	mov.u32 	%r2, %ntid.x;
	mul.lo.s32 	%r3, %r1, %r2;
	mov.u32 	%r4, %tid.x;
	neg.s32 	%r5, %r4;
	setp.ne.s32 	%p1, %r3, %r5;
	@%p1 bra 	$L__BB1_2;
	mov.u64 	%rd1, $str;
	cvta.global.u64 	%rd2, %rd1;
	{ // callseq 0, 0
	.param .b64 param0;
	st.param.b64 	[param0], %rd2;
	.param .b64 param1;
	st.param.b64 	[param1], 0;
	.param .b32 retval0;
	call.uni (retval0), 
	vprintf, 
	(
	param0, 
	param1
	);
	ld.param.b32 	%r6, [retval0];
	} // callseq 0
$L__BB1_2:
	ret;

}


// ===== COMPILED SASS (sm_100) =====

	.target	sm_100

	.elftype	@"ET_EXEC"


//--------------------- .note.nv.tkinfo           --------------------------
	.section	.note.nv.tkinfo,"",@"SHT_NOTE"
	.sectionflags	@"SHF_NOTE_NV_TKINFO"
	.tkinfo
        /*0018*/ 	.word	0x00000002
        /*0030*/ 	.string	""
        /*0030*/ 	.string	"ptxas"
        /*0030*/ 	.string	"Cuda compilation tools, release 13.0, V13.0.88"
        /*0030*/ 	.string	"Build cuda_13.0.r13.0/compiler.36424714_0"
        /*0030*/ 	.string	"-arch sm_100 -m 64 "



//--------------------- .note.nv.cuinfo           --------------------------
	.section	.note.nv.cuinfo,"",@"SHT_NOTE"
	.sectionflags	@"SHF_NOTE_NV_CUINFO"
        /*0018*/ 	.short	0x0002
        /*001a*/ 	.short	0x0064
        /*001c*/ 	.short	0x0082
	.zero		2


//--------------------- .nv.info                  --------------------------
	.section	.nv.info,"",@"SHT_CUDA_INFO"
	.align	4


	//----- nvinfo : EIATTR_REGCOUNT
	.align		4
        /*0000*/ 	.byte	0x04, 0x2f
        /*0002*/ 	.short	(.L_2 - .L_1)
	.align		4
.L_1:
        /*0004*/ 	.word	index@(_Z14stencil_kernelPfS_j)
        /*0008*/ 	.word	0x00000018


	//----- nvinfo : EIATTR_FRAME_SIZE
	.align		4
.L_2:
        /*000c*/ 	.byte	0x04, 0x11
        /*000e*/ 	.short	(.L_4 - .L_3)
	.align		4
.L_3:
        /*0010*/ 	.word	index@(_Z14stencil_kernelPfS_j)
        /*0014*/ 	.word	0x00000000


	//----- nvinfo : EIATTR_REGCOUNT
	.align		4
.L_4:
        /*0018*/ 	.byte	0x04, 0x2f
        /*001a*/ 	.short	(.L_6 - .L_5)
	.align		4
.L_5:
        /*001c*/ 	.word	index@(_Z12warmupKernelv)
        /*0020*/ 	.word	0x00000018


	//----- nvinfo : EIATTR_FRAME_SIZE
	.align		4
.L_6:
        /*0024*/ 	.byte	0x04, 0x11
        /*0026*/ 	.short	(.L_8 - .L_7)
	.align		4
.L_7:
        /*0028*/ 	.word	index@(_Z12warmupKernelv)
        /*002c*/ 	.word	0x00000000


	//----- nvinfo : EIATTR_MIN_STACK_SIZE
	.align		4
.L_8:
        /*0030*/ 	.byte	0x04, 0x12
        /*0032*/ 	.short	(.L_10 - .L_9)
	.align		4
.L_9:
        /*0034*/ 	.word	index@(_Z12warmupKernelv)
        /*0038*/ 	.word	0x00000000


	//----- nvinfo : EIATTR_MIN_STACK_SIZE
	.align		4
.L_10:
        /*003c*/ 	.byte	0x04, 0x12
        /*003e*/ 	.short	(.L_12 - .L_11)
	.align		4
.L_11:
        /*0040*/ 	.word	index@(_Z14stencil_kernelPfS_j)
        /*0044*/ 	.word	0x00000000
.L_12:


//--------------------- .nv.compat                --------------------------
	.section	.nv.compat,"",@"SHT_CUDA_COMPAT_INFO"
	.align	4
        /*0000*/ 	.byte	0x02, 0x09, 0x00, 0x00, 0x02, 0x02, 0x01, 0x00, 0x02, 0x05, 0x05, 0x00, 0x03, 0x07, 0x01, 0x01
        /*0010*/ 	.byte	0x02, 0x03, 0x00, 0x00, 0x02, 0x06, 0x01, 0x00, 0x04, 0x0b, 0x08, 0x00, 0x09, 0x00, 0x00, 0x00
        /*0020*/ 	.byte	0x00, 0x00, 0x00, 0x00


//--------------------- .nv.info._Z12warmupKernelv --------------------------
	.section	.nv.info._Z12warmupKernelv,"",@"SHT_CUDA_INFO"
	.sectionflags	@""
	.align	4


	//----- nvinfo : EIATTR_CUDA_API_VERSION
	.align		4
        /*0000*/ 	.byte	0x04, 0x37
        /*0002*/ 	.short	(.L_14 - .L_13)
.L_13:
        /*0004*/ 	.word	0x00000082


	//----- nvinfo : EIATTR_SPARSE_MMA_MASK
	.align		4
.L_14:
        /*0008*/ 	.byte	0x03, 0x50
        /*000a*/ 	.short	0x0000


	//----- nvinfo : EIATTR_MAXREG_COUNT
	.align		4
        /*000c*/ 	.byte	0x03, 0x1b
        /*000e*/ 	.short	0x00ff


	//----- nvinfo : EIATTR_EXTERNS
	.align		4
        /*0010*/ 	.byte	0x04, 0x0f
        /*0012*/ 	.short	(.L_16 - .L_15)


	//   ....[0]....
	.align		4
.L_15:
        /*0014*/ 	.word	index@(vprintf)


	//----- nvinfo : EIATTR_MERCURY_ISA_VERSION
	.align		4
.L_16:
        /*0018*/ 	.byte	0x03, 0x5f
        /*001a*/ 	.short	0x0101


	//----- nvinfo : EIATTR_VRC_CTA_INIT_COUNT
	.align		4
        /*001c*/ 	.byte	0x02, 0x4a
	.zero		1
	.zero		1


	//----- nvinfo : EIATTR_SYSCALL_OFFSETS
	.align		4
        /*0020*/ 	.byte	0x04, 0x46
        /*0022*/ 	.short	(.L_18 - .L_17)


	//   ....[0]....
.L_17:
        /*0024*/ 	.word	0x000000f0


	//----- nvinfo : EIATTR_EXIT_INSTR_OFFSETS
	.align		4
.L_18:
        /*0028*/ 	.byte	0x04, 0x1c
        /*002a*/ 	.short	(.L_20 - .L_19)


	//   ....[0]....
.L_19:
        /*002c*/ 	.word	0x00000070


	//   ....[1]....
        /*0030*/ 	.word	0x00000100


	//----- nvinfo : EIATTR_CRS_STACK_SIZE
	.align		4
.L_20:
        /*0034*/ 	.byte	0x04, 0x1e
        /*0036*/ 	.short	(.L_22 - .L_21)
.L_21:
        /*0038*/ 	.word	0x00000000


	//----- nvinfo : EIATTR_SW_WAR
	.align		4
.L_22:
        /*003c*/ 	.byte	0x04, 0x36
        /*003e*/ 	.short	(.L_24 - .L_23)
.L_23:
        /*0040*/ 	.word	0x00000008
.L_24:


//--------------------- .nv.info._Z14stencil_kernelPfS_j --------------------------
	.section	.nv.info._Z14stencil_kernelPfS_j,"",@"SHT_CUDA_INFO"
	.sectionflags	@""
	.align	4


	//----- nvinfo : EIATTR_CUDA_API_VERSION
	.align		4
        /*0000*/ 	.byte	0x04, 0x37
        /*0002*/ 	.short	(.L_26 - .L_25)
.L_25:
        /*0004*/ 	.word	0x00000082


	//----- nvinfo : EIATTR_KPARAM_INFO
	.align		4
.L_26:
        /*0008*/ 	.byte	0x04, 0x17
        /*000a*/ 	.short	(.L_28 - .L_27)
.L_27:
        /*000c*/ 	.word	0x00000000
        /*0010*/ 	.short	0x0002
        /*0012*/ 	.short	0x0010
        /*0014*/ 	.byte	0x00, 0xf0, 0x11, 0x00


	//----- nvinfo : EIATTR_KPARAM_INFO
	.align		4
.L_28:
        /*0018*/ 	.byte	0x04, 0x17
        /*001a*/ 	.short	(.L_30 - .L_29)
.L_29:
        /*001c*/ 	.word	0x00000000
        /*0020*/ 	.short	0x0001
        /*0022*/ 	.short	0x0008
        /*0024*/ 	.byte	0x00, 0xf5, 0x21, 0x00


	//----- nvinfo : EIATTR_KPARAM_INFO
	.align		4
.L_30:
        /*0028*/ 	.byte	0x04, 0x17
        /*002a*/ 	.short	(.L_32 - .L_31)
.L_31:
        /*002c*/ 	.word	0x00000000
        /*0030*/ 	.short	0x0000
        /*0032*/ 	.short	0x0000
        /*0034*/ 	.byte	0x00, 0xf5, 0x21, 0x00


	//----- nvinfo : EIATTR_SPARSE_MMA_MASK
	.align		4
.L_32:
        /*0038*/ 	.byte	0x03, 0x50
        /*003a*/ 	.short	0x0000


	//----- nvinfo : EIATTR_MAXREG_COUNT
	.align		4
        /*003c*/ 	.byte	0x03, 0x1b
        /*003e*/ 	.short	0x00ff


	//----- nvinfo : EIATTR_MERCURY_ISA_VERSION
	.align		4
        /*0040*/ 	.byte	0x03, 0x5f
        /*0042*/ 	.short	0x0101


	//----- nvinfo : EIATTR_VRC_CTA_INIT_COUNT
	.align		4
        /*0044*/ 	.byte	0x02, 0x4a
	.zero		1
	.zero		1


	//----- nvinfo : EIATTR_EXIT_INSTR_OFFSETS
	.align		4
        /*0048*/ 	.byte	0x04, 0x1c
        /*004a*/ 	.short	(.L_34 - .L_33)


	//   ....[0]....
.L_33:
        /*004c*/ 	.word	0x00000150


	//   ....[1]....
        /*0050*/ 	.word	0x000003d0


	//----- nvinfo : EIATTR_CBANK_PARAM_SIZE
	.align		4
.L_34:
        /*0054*/ 	.byte	0x03, 0x19
        /*0056*/ 	.short	0x0014


	//----- nvinfo : EIATTR_PARAM_CBANK
	.align		4
        /*0058*/ 	.byte	0x04, 0x0a
        /*005a*/ 	.short	(.L_36 - .L_35)
	.align		4
.L_35:
        /*005c*/ 	.word	index@(.nv.constant0._Z14stencil_kernelPfS_j)
        /*0060*/ 	.short	0x0380
        /*0062*/ 	.short	0x0014


	//----- nvinfo : EIATTR_SW_WAR
	.align		4
.L_36:
        /*0064*/ 	.byte	0x04, 0x36
        /*0066*/ 	.short	(.L_38 - .L_37)
.L_37:
        /*0068*/ 	.word	0x00000008
.L_38:


//--------------------- .nv.callgraph             --------------------------
	.section	.nv.callgraph,"",@"SHT_CUDA_CALLGRAPH"
	.align	4
	.sectionentsize	8
	.align		4
        /*0000*/ 	.word	0x00000000
	.align		4
        /*0004*/ 	.word	0xffffffff
	.align		4
        /*0008*/ 	.word	index@(_Z12warmupKernelv)
	.align		4
        /*000c*/ 	.word	index@(vprintf)
	.align		4
        /*0010*/ 	.word	0x00000000
	.align		4
        /*0014*/ 	.word	0xfffffffe
	.align		4
        /*0018*/ 	.word	0x00000000
	.align		4
        /*001c*/ 	.word	0xfffffffd
	.align		4
        /*0020*/ 	.word	0x00000000
	.align		4
        /*0024*/ 	.word	0xfffffffc


//--------------------- .nv.constant4             --------------------------
	.section	.nv.constant4,"a",@progbits
	.align	8
	.align		8
.nv.constant4:
        /*0000*/ 	.dword	vprintf
	.align		8
        /*0008*/ 	.dword	$str


//--------------------- .text._Z12warmupKernelv   --------------------------
	.section	.text._Z12warmupKernelv,"ax",@progbits
	.align	128
        .global         _Z12warmupKernelv
        .type           _Z12warmupKernelv,@function
        .size           _Z12warmupKernelv,(.L_x_3 - _Z12warmupKernelv)
        .other          _Z12warmupKernelv,@"STO_CUDA_ENTRY STV_DEFAULT"
_Z12warmupKernelv:
.text._Z12warmupKernelv:
[----:B------:R-:W0:Y:S01]  /*0000*/  LDC R1, c[0x0][0x37c] ;  /* 0x0000df00ff017b82 */ /* 0x000e220000000800 */
[----:B------:R-:W1:Y:S07]  /*0010*/  S2R R0, SR_TID.X ;  /* 0x0000000000007919 */ /* 0x000e6e0000002100 */
[----:B------:R-:W2:Y:S01]  /*0020*/  S2UR UR4, SR_CTAID.X ;  /* 0x00000000000479c3 */ /* 0x000ea20000002500 */
[----:B------:R-:W2:Y:S02]  /*0030*/  LDCU UR5, c[0x0][0x360] ;  /* 0x00006c00ff0577ac */ /* 0x000ea40008000800 */
[----:B--2---:R-:W-:Y:S01]  /*0040*/  UIMAD UR4, UR4, UR5, URZ ;  /* 0x00000005040472a4 */ /* 0x004fe2000f8e02ff */
[----:B-1----:R-:W-:-:S05]  /*0050*/  IMAD.MOV R0, RZ, RZ, -R0 ;  /* 0x000000ffff007224 */ /* 0x002fca00078e0a00 */
[----:B------:R-:W-:-:S13]  /*0060*/  ISETP.NE.AND P0, PT, R0, UR4, PT ;  /* 0x0000000400007c0c */ /* 0x000fda000bf05270 */
[----:B0-----:R-:W-:Y:S05]  /*0070*/  @P0 EXIT ;  /* 0x000000000000094d */ /* 0x001fea0003800000 */
[----:B------:R-:W-:Y:S01]  /*0080*/  MOV R0, 0x0 ;  /* 0x0000000000007802 */ /* 0x000fe20000000f00 */
[----:B------:R-:W0:Y:S01]  /*0090*/  LDCU.64 UR4, c[0x4][0x8] ;  /* 0x01000100ff0477ac */ /* 0x000e220008000a00 */
[----:B------:R-:W-:Y:S02]  /*00a0*/  CS2R R6, SRZ ;  /* 0x0000000000067805 */ /* 0x000fe4000001ff00 */
[----:B------:R1:W2:Y:S01]  /*00b0*/  LDC.64 R2, c[0x4][R0] ;  /* 0x0100000000027b82 */ /* 0x0002a20000000a00 */
[----:B0-----:R-:W-:Y:S02]  /*00c0*/  IMAD.U32 R4, RZ, RZ, UR4 ;  /* 0x00000004ff047e24 */ /* 0x001fe4000f8e00ff */
[----:B-1----:R-:W-:-:S07]  /*00d0*/  IMAD.U32 R5, RZ, RZ, UR5 ;  /* 0x00000005ff057e24 */ /* 0x002fce000f8e00ff */
[----:B------:R-:W-:-:S07]  /*00e0*/  LEPC R20, `(.L_x_0) ;  /* 0x000000001014794e */ /* 0x000fce0000000000 */
[----:B--2---:R-:W-:Y:S05]  /*00f0*/  CALL.ABS.NOINC R2 ;  /* 0x0000000002007343 */ /* 0x004fea0003c00000 */
.L_x_0:
[----:B------:R-:W-:Y:S05]  /*0100*/  EXIT ;  /* 0x000000000000794d */ /* 0x000fea0003800000 */
.L_x_1:
[----:B------:R-:W-:-:S00]  /*0110*/  BRA `(.L_x_1) ;  /* 0xfffffffc00fc7947 */ /* 0x000fc0000383ffff */
[----:B------:R-:W-:-:S00]  /*0120*/  NOP ;  /* 0x0000000000007918 */ /* 0x000fc00000000000 */
        /* <DEDUP_REMOVED lines=13> */
.L_x_3:


//--------------------- .text._Z14stencil_kernelPfS_j --------------------------
	.section	.text._Z14stencil_kernelPfS_j,"ax",@progbits
	.align	128
        .global         _Z14stencil_kernelPfS_j
        .type           _Z14stencil_kernelPfS_j,@function
        .size           _Z14stencil_kernelPfS_j,(.L_x_4 - _Z14stencil_kernelPfS_j)
        .other          _Z14stencil_kernelPfS_j,@"STO_CUDA_ENTRY STV_DEFAULT"
_Z14stencil_kernelPfS_j:
.text._Z14stencil_kernelPfS_j:
[----:B------:R-:W-:Y:S01]  /*0000*/  LDC R1, c[0x0][0x37c] ;  /* 0x0000df00ff017b82 */ /* 0x000fe20000000800 */
[----:B------:R-:W0:Y:S07]  /*0010*/  S2R R4, SR_TID.Y ;  /* 0x0000000000047919 */ /* 0x000e2e0000002200 */
[----:B------:R-:W1:Y:S01]  /*0020*/  LDC R5, c[0x0][0x368] ;  /* 0x0000da00ff057b82 */ /* 0x000e620000000800 */
[----:B------:R-:W1:Y:S01]  /*0030*/  S2R R2, SR_TID.Z ;  /* 0x0000000000027919 */ /* 0x000e620000002300 */
[----:B------:R-:W2:Y:S06]  /*0040*/  S2R R6, SR_TID.X ;  /* 0x0000000000067919 */ /* 0x000eac0000002100 */
[----:B------:R-:W0:Y:S08]  /*0050*/  S2UR UR5, SR_CTAID.Y ;  /* 0x00000000000579c3 */ /* 0x000e300000002600 */
[----:B------:R-:W0:Y:S08]  /*0060*/  LDC R9, c[0x0][0x364] ;  /* 0x0000d900ff097b82 */ /* 0x000e300000000800 */
[----:B------:R-:W1:Y:S08]  /*0070*/  S2UR UR4, SR_CTAID.Z ;  /* 0x00000000000479c3 */ /* 0x000e700000002700 */
[----:B------:R-:W3:Y:S08]  /*0080*/  LDC R0, c[0x0][0x390] ;  /* 0x0000e400ff007b82 */ /* 0x000ef00000000800 */
[----:B------:R-:W2:Y:S01]  /*0090*/  S2UR UR6, SR_CTAID.X ;  /* 0x00000000000679c3 */ /* 0x000ea20000002500 */
[----:B0-----:R-:W-:-:S05]  /*00a0*/  IMAD R9, R9, UR5, R4 ;  /* 0x0000000509097c24 */ /* 0x001fca000f8e0204 */
[----:B------:R-:W-:Y:S02]  /*00b0*/  ISETP.NE.AND P0, PT, R9, RZ, PT ;  /* 0x000000ff0900720c */ /* 0x000fe40003f05270 */
[----:B------:R-:W2:Y:S01]  /*00c0*/  LDC R3, c[0x0][0x360] ;  /* 0x0000d800ff037b82 */ /* 0x000ea20000000800 */
[----:B-1----:R-:W-:-:S05]  /*00d0*/  IMAD R5, R5, UR4, R2 ;  /* 0x0000000405057c24 */ /* 0x002fca000f8e0202 */
[----:B------:R-:W-:Y:S02]  /*00e0*/  ISETP.EQ.OR P0, PT, R5, RZ, !P0 ;  /* 0x000000ff0500720c */ /* 0x000fe40004702670 */
[----:B---3--:R-:W-:-:S04]  /*00f0*/  IADD3 R2, PT, PT, R0, -0x1, RZ ;  /* 0xffffffff00027810 */ /* 0x008fc80007ffe0ff */
[----:B------:R-:W-:-:S04]  /*0100*/  ISETP.GE.U32.OR P0, PT, R5, R2, P0 ;  /* 0x000000020500720c */ /* 0x000fc80000706470 */
[----:B------:R-:W-:Y:S01]  /*0110*/  ISETP.GE.U32.OR P0, PT, R9, R2, P0 ;  /* 0x000000020900720c */ /* 0x000fe20000706470 */
[----:B--2---:R-:W-:-:S05]  /*0120*/  IMAD R4, R3, UR6, R6 ;  /* 0x0000000603047c24 */ /* 0x004fca000f8e0206 */
[----:B------:R-:W-:-:S04]  /*0130*/  ISETP.EQ.OR P0, PT, R4, RZ, P0 ;  /* 0x000000ff0400720c */ /* 0x000fc80000702670 */
[----:B------:R-:W-:-:S13]  /*0140*/  ISETP.GE.U32.OR P0, PT, R4, R2, P0 ;  /* 0x000000020400720c */ /* 0x000fda0000706470 */
[----:B------:R-:W-:Y:S05]  /*0150*/  @P0 EXIT ;  /* 0x000000000000094d */ /* 0x000fea0003800000 */
[----:B------:R-:W0:Y:S01]  /*0160*/  LDC.64 R2, c[0x0][0x380] ;  /* 0x0000e000ff027b82 */ /* 0x000e220000000a00 */
[-C--:B------:R-:W-:Y:S01]  /*0170*/  IMAD R15, R5, R0.reuse, RZ ;  /* 0x00000000050f7224 */ /* 0x080fe200078e02ff */
[----:B------:R-:W1:Y:S01]  /*0180*/  LDCU.64 UR4, c[0x0][0x358] ;  /* 0x00006b00ff0477ac */ /* 0x000e620008000a00 */
[CC--:B------:R-:W-:Y:S02]  /*0190*/  IMAD R7, R9.reuse, R0.reuse, R4 ;  /* 0x0000000009077224 */ /* 0x0c0fe400078e0204 */
[-C--:B------:R-:W-:Y:S02]  /*01a0*/  IMAD R9, R9, R0.reuse, -R0 ;  /* 0x0000000009097224 */ /* 0x080fe400078e0a00 */
[----:B------:R-:W-:-:S03]  /*01b0*/  IMAD R5, R15, R0, R7 ;  /* 0x000000000f057224 */ /* 0x000fc600078e0207 */
[----:B------:R-:W-:Y:S02]  /*01c0*/  IADD3 R6, PT, PT, R4, R9, RZ ;  /* 0x0000000904067210 */ /* 0x000fe40007ffe0ff */
[C---:B------:R-:W-:Y:S02]  /*01d0*/  IADD3 R11, PT, PT, R5.reuse, -0x1, RZ ;  /* 0xffffffff050b7810 */ /* 0x040fe40007ffe0ff */
[----:B------:R-:W-:Y:S01]  /*01e0*/  IADD3 R13, PT, PT, R5, 0x1, RZ ;  /* 0x00000001050d7810 */ /* 0x000fe20007ffe0ff */
[----:B------:R-:W-:Y:S02]  /*01f0*/  IMAD R17, R15, R0, R6 ;  /* 0x000000000f117224 */ /* 0x000fe400078e0206 */
[----:B0-----:R-:W-:-:S04]  /*0200*/  IMAD.WIDE.U32 R10, R11, 0x4, R2 ;  /* 0x000000040b0a7825 */ /* 0x001fc800078e0002 */
[--C-:B------:R-:W-:Y:S01]  /*0210*/  IMAD.WIDE.U32 R8, R5, 0x4, R2.reuse ;  /* 0x0000000405087825 */ /* 0x100fe200078e0002 */
[----:B-1----:R0:W2:Y:S03]  /*0220*/  LDG.E R4, desc[UR4][R10.64] ;  /* 0x000000040a047981 */ /* 0x0020a6000c1e1900 */
[--C-:B------:R-:W-:Y:S01]  /*0230*/  IMAD.WIDE.U32 R12, R13, 0x4, R2.reuse ;  /* 0x000000040d0c7825 */ /* 0x100fe200078e0002 */
[----:B------:R1:W3:Y:S01]  /*0240*/  LDG.E R6, desc[UR4][R8.64] ;  /* 0x0000000408067981 */ /* 0x0002e2000c1e1900 */
[----:B------:R-:W-:Y:S02]  /*0250*/  IADD3 R21, PT, PT, R15, -R0, RZ ;  /* 0x800000000f157210 */ /* 0x000fe40007ffe0ff */
[C---:B------:R-:W-:Y:S01]  /*0260*/  LEA R19, R0.reuse, R17, 0x1 ;  /* 0x0000001100137211 */ /* 0x040fe200078e08ff */
[----:B------:R-:W-:Y:S01]  /*0270*/  IMAD.WIDE.U32 R14, R17, 0x4, R2 ;  /* 0x00000004110e7825 */ /* 0x000fe200078e0002 */
[----:B------:R-:W4:Y:S01]  /*0280*/  LDG.E R13, desc[UR4][R12.64] ;  /* 0x000000040c0d7981 */ /* 0x000f22000c1e1900 */
[----:B------:R-:W-:-:S02]  /*0290*/  LEA R18, R0, R21, 0x1 ;  /* 0x0000001500127211 */ /* 0x000fc400078e08ff */
[-C--:B------:R-:W-:Y:S02]  /*02a0*/  IMAD R21, R21, R0.reuse, R7 ;  /* 0x0000000015157224 */ /* 0x080fe400078e0207 */
[----:B------:R-:W-:Y:S01]  /*02b0*/  IMAD.WIDE.U32 R16, R19, 0x4, R2 ;  /* 0x0000000413107825 */ /* 0x000fe200078e0002 */
[----:B------:R-:W5:Y:S03]  /*02c0*/  LDG.E R15, desc[UR4][R14.64] ;  /* 0x000000040e0f7981 */ /* 0x000f66000c1e1900 */
[----:B------:R-:W-:Y:S02]  /*02d0*/  IMAD R7, R18, R0, R7 ;  /* 0x0000000012077224 */ /* 0x000fe400078e0207 */
[--C-:B0-----:R-:W-:Y:S01]  /*02e0*/  IMAD.WIDE.U32 R10, R21, 0x4, R2.reuse ;  /* 0x00000004150a7825 */ /* 0x101fe200078e0002 */
[----:B------:R-:W5:Y:S03]  /*02f0*/  LDG.E R17, desc[UR4][R16.64] ;  /* 0x0000000410117981 */ /* 0x000f66000c1e1900 */
[----:B-1----:R-:W-:-:S02]  /*0300*/  IMAD.WIDE.U32 R8, R7, 0x4, R2 ;  /* 0x0000000407087825 */ /* 0x002fc400078e0002 */
[----:B------:R-:W5:Y:S01]  /*0310*/  LDG.E R11, desc[UR4][R10.64] ;  /* 0x000000040a0b7981 */ /* 0x000f62000c1e1900 */
[----:B------:R-:W0:Y:S03]  /*0320*/  LDC.64 R2, c[0x0][0x388] ;  /* 0x0000e200ff027b82 */ /* 0x000e260000000a00 */
[----:B------:R-:W5:Y:S01]  /*0330*/  LDG.E R9, desc[UR4][R8.64] ;  /* 0x0000000408097981 */ /* 0x000f62000c1e1900 */
[----:B0-----:R-:W-:-:S04]  /*0340*/  IMAD.WIDE.U32 R2, R5, 0x4, R2 ;  /* 0x0000000405027825 */ /* 0x001fc800078e0002 */
[----:B--2---:R-:W-:-:S04]  /*0350*/  FMUL R7, R4, 0.065999999642372131348 ;  /* 0x3d872b0204077820 */ /* 0x004fc80000400000 */
[----:B---3--:R-:W-:-:S04]  /*0360*/  FFMA R6, R6, 0.60000002384185791016, R7 ;  /* 0x3f19999a06067823 */ /* 0x008fc80000000007 */
[----:B----4-:R-:W-:-:S04]  /*0370*/  FFMA R6, R13, 0.065999999642372131348, R6 ;  /* 0x3d872b020d067823 */ /* 0x010fc80000000006 */
[----:B-----5:R-:W-:-:S04]  /*0380*/  FFMA R6, R15, 0.065999999642372131348, R6 ;  /* 0x3d872b020f067823 */ /* 0x020fc80000000006 */
[----:B------:R-:W-:-:S04]  /*0390*/  FFMA R6, R17, 0.065999999642372131348, R6 ;  /* 0x3d872b0211067823 */ /* 0x000fc80000000006 */
[----:B------:R-:W-:-:S04]  /*03a0*/  FFMA R6, R11, 0.065999999642372131348, R6 ;  /* 0x3d872b020b067823 */ /* 0x000fc80000000006 */
[----:B------:R-:W-:-:S05]  /*03b0*/  FFMA R5, R9, 0.065999999642372131348, R6 ;  /* 0x3d872b0209057823 */ /* 0x000fca0000000006 */
[----:B------:R-:W-:Y:S01]  /*03c0*/  STG.E desc[UR4][R2.64], R5 ;  /* 0x0000000502007986 */ /* 0x000fe2000c101904 */
[----:B------:R-:W-:Y:S05]  /*03d0*/  EXIT ;  /* 0x000000000000794d */ /* 0x000fea0003800000 */
.L_x_2:
        /* <DEDUP_REMOVED lines=10> */
.L_x_4:


//--------------------- .nv.global.init           --------------------------
	.section	.nv.global.init,"aw",@progbits
.nv.global.init:
	.type		$str,@object
	.size		$str,(.L_0 - $str)
$str:
        /*0000*/ 	.byte	0x43, 0x55, 0x44, 0x41, 0x20, 0x57, 0x61, 0x72, 0x6d, 0x75, 0x70, 0x20, 0x44, 0x6f, 0x6e, 0x65
        /*0010*/ 	.byte	0x21, 0x0a, 0x00
.L_0:


//--------------------- .nv.shared.reserved.0     --------------------------
	.section	.nv.shared.reserved.0,"aw",@nobits
	.weak		__nv_reservedSMEM_offset_0_alias
	.size		__nv_reservedSMEM_offset_0_alias, 0, 64
	.other		__nv_reservedSMEM_offset_0_alias,@"STO_CUDA_RESERVED_SHARED STV_DEFAULT"
__nv_reservedSMEM_offset_0_alias:
	.zero		0
	.zero		64


//--------------------- .nv.constant0._Z12warmupKernelv --------------------------
	.section	.nv.constant0._Z12warmupKernelv,"a",@progbits
	.sectionflags	@""
	.align	4
.nv.constant0._Z12warmupKernelv:
	.zero		896


//--------------------- .nv.constant0._Z14stencil_kernelPfS_j --------------------------
	.section	.nv.constant0._Z14stencil_kernelPfS_j,"a",@progbits
	.sectionflags	@""
	.align	4
.nv.constant0._Z14stencil_kernelPfS_j:
	.zero		916


//--------------------- SYMBOLS --------------------------

	.type		.nv.reservedSmem.offset0,@object
	.size		.nv.reservedSmem.offset0,0x4
	.type		vprintf,@function
